	.headerflags	@"EF_CUDA_TEXMODE_UNIFIED EF_CUDA_64BIT_ADDRESS EF_CUDA_SM86 EF_CUDA_VIRTUAL_SM(EF_CUDA_SM86)"
	.elftype	@"ET_EXEC"


//--------------------- .nv.info                  --------------------------
	.section	.nv.info,"",@"SHT_CUDA_INFO"
	.align	4


	//----- nvinfo : EIATTR_REGCOUNT
	.align		4
        /*0000*/ 	.byte	0x04, 0x2f
        /*0002*/ 	.short	(.L_1 - .L_0)
	.align		4
.L_0:
        /*0004*/ 	.word	index@(chunk_scaled_dot_kkt_fwd_kernel)
        /*0008*/ 	.word	0x00000030


	//----- nvinfo : EIATTR_MAX_STACK_SIZE
	.align		4
.L_1:
        /*000c*/ 	.byte	0x04, 0x23
        /*000e*/ 	.short	(.L_3 - .L_2)
	.align		4
.L_2:
        /*0010*/ 	.word	index@(chunk_scaled_dot_kkt_fwd_kernel)
        /*0014*/ 	.word	0x00000000


	//----- nvinfo : EIATTR_MIN_STACK_SIZE
	.align		4
.L_3:
        /*0018*/ 	.byte	0x04, 0x12
        /*001a*/ 	.short	(.L_5 - .L_4)
	.align		4
.L_4:
        /*001c*/ 	.word	index@(chunk_scaled_dot_kkt_fwd_kernel)
        /*0020*/ 	.word	0x00000000


	//----- nvinfo : EIATTR_FRAME_SIZE
	.align		4
.L_5:
        /*0024*/ 	.byte	0x04, 0x11
        /*0026*/ 	.short	(.L_7 - .L_6)
	.align		4
.L_6:
        /*0028*/ 	.word	index@(chunk_scaled_dot_kkt_fwd_kernel)
        /*002c*/ 	.word	0x00000000
.L_7:


//--------------------- .nv.info.chunk_scaled_dot_kkt_fwd_kernel --------------------------
	.section	.nv.info.chunk_scaled_dot_kkt_fwd_kernel,"",@"SHT_CUDA_INFO"
	.align	4


	//----- nvinfo : EIATTR_CUDA_API_VERSION
	.align		4
        /*0000*/ 	.byte	0x04, 0x37
        /*0002*/ 	.short	(.L_9 - .L_8)
.L_8:
        /*0004*/ 	.word	0x0000007b


	//----- nvinfo : EIATTR_SW2861232_WAR
	.align		4
.L_9:
        /*0008*/ 	.byte	0x01, 0x35
	.zero		2


	//----- nvinfo : EIATTR_PARAM_CBANK
	.align		4
        /*000c*/ 	.byte	0x04, 0x0a
        /*000e*/ 	.short	(.L_11 - .L_10)
	.align		4
.L_10:
        /*0010*/ 	.word	index@(.nv.constant0.chunk_scaled_dot_kkt_fwd_kernel)
        /*0014*/ 	.short	0x0160
        /*0016*/ 	.short	0x002c


	//----- nvinfo : EIATTR_CBANK_PARAM_SIZE
	.align		4
.L_11:
        /*0018*/ 	.byte	0x03, 0x19
        /*001a*/ 	.short	0x002c


	//----- nvinfo : EIATTR_KPARAM_INFO
	.align		4
        /*001c*/ 	.byte	0x04, 0x17
        /*001e*/ 	.short	(.L_13 - .L_12)
.L_12:
        /*0020*/ 	.word	0x00000000
        /*0024*/ 	.short	0x0005
        /*0026*/ 	.short	0x0028
        /*0028*/ 	.byte	0x00, 0xf0, 0x11, 0x00


	//----- nvinfo : EIATTR_KPARAM_INFO
	.align		4
.L_13:
        /*002c*/ 	.byte	0x04, 0x17
        /*002e*/ 	.short	(.L_15 - .L_14)
.L_14:
        /*0030*/ 	.word	0x00000000
        /*0034*/ 	.short	0x0004
        /*0036*/ 	.short	0x0020
        /*0038*/ 	.byte	0x00, 0xf0, 0x21, 0x00


	//----- nvinfo : EIATTR_KPARAM_INFO
	.align		4
.L_15:
        /*003c*/ 	.byte	0x04, 0x17
        /*003e*/ 	.short	(.L_17 - .L_16)
.L_16:
        /*0040*/ 	.word	0x00000000
        /*0044*/ 	.short	0x0003
        /*0046*/ 	.short	0x0018
        /*0048*/ 	.byte	0x00, 0xf0, 0x21, 0x00


	//----- nvinfo : EIATTR_KPARAM_INFO
	.align		4
.L_17:
        /*004c*/ 	.byte	0x04, 0x17
        /*004e*/ 	.short	(.L_19 - .L_18)
.L_18:
        /*0050*/ 	.word	0x00000000
        /*0054*/ 	.short	0x0002
        /*0056*/ 	.short	0x0010
        /*0058*/ 	.byte	0x00, 0xf0, 0x21, 0x00


	//----- nvinfo : EIATTR_KPARAM_INFO
	.align		4
.L_19:
        /*005c*/ 	.byte	0x04, 0x17
        /*005e*/ 	.short	(.L_21 - .L_20)
.L_20:
        /*0060*/ 	.word	0x00000000
        /*0064*/ 	.short	0x0001
        /*0066*/ 	.short	0x0008
        /*0068*/ 	.byte	0x00, 0xf0, 0x21, 0x00


	//----- nvinfo : EIATTR_KPARAM_INFO
	.align		4
.L_21:
        /*006c*/ 	.byte	0x04, 0x17
        /*006e*/ 	.short	(.L_23 - .L_22)
.L_22:
        /*0070*/ 	.word	0x00000000
        /*0074*/ 	.short	0x0000
        /*0076*/ 	.short	0x0000
        /*0078*/ 	.byte	0x00, 0xf0, 0x21, 0x00


	//----- nvinfo : EIATTR_MAXREG_COUNT
	.align		4
.L_23:
        /*007c*/ 	.byte	0x03, 0x1b
        /*007e*/ 	.short	0x00ff


	//----- nvinfo : EIATTR_EXIT_INSTR_OFFSETS
	.align		4
        /*0080*/ 	.byte	0x04, 0x1c
        /*0082*/ 	.short	(.L_25 - .L_24)


	//   ....[0]....
.L_24:
        /*0084*/ 	.word	0x000018f0


	//   ....[1]....
        /*0088*/ 	.word	0x00001980


	//----- nvinfo : EIATTR_MAX_THREADS
	.align		4
.L_25:
        /*008c*/ 	.byte	0x04, 0x05
        /*008e*/ 	.short	(.L_27 - .L_26)
.L_26:
        /*0090*/ 	.word	0x00000100
        /*0094*/ 	.word	0x00000001
        /*0098*/ 	.word	0x00000001
.L_27:


//--------------------- .nv.rel.action            --------------------------
	.section	.nv.rel.action,"",@"SHT_CUDA_RELOCINFO"
	.align	8
	.sectionentsize	8
        /*0000*/ 	.byte	0x73, 0x00, 0x00, 0x00, 0x00, 0x00, 0x00, 0x00, 0x00, 0x00, 0x00, 0x11, 0x25, 0x00, 0x05, 0x36


//--------------------- .nv.constant0.chunk_scaled_dot_kkt_fwd_kernel --------------------------
	.section	.nv.constant0.chunk_scaled_dot_kkt_fwd_kernel,"a",@progbits
	.align	4
.nv.constant0.chunk_scaled_dot_kkt_fwd_kernel:
	.zero		396


//--------------------- .text.chunk_scaled_dot_kkt_fwd_kernel --------------------------
	.section	.text.chunk_scaled_dot_kkt_fwd_kernel,"ax",@progbits
	.sectionflags	@"SHF_BARRIERS=1"
	.sectioninfo	@"SHI_REGISTERS=48"
	.align	128
        .global         chunk_scaled_dot_kkt_fwd_kernel
        .type           chunk_scaled_dot_kkt_fwd_kernel,@function
        .size           chunk_scaled_dot_kkt_fwd_kernel,(.L_x_1 - chunk_scaled_dot_kkt_fwd_kernel)
        .other          chunk_scaled_dot_kkt_fwd_kernel,@"STO_CUDA_ENTRY STV_DEFAULT"
chunk_scaled_dot_kkt_fwd_kernel:
.text.chunk_scaled_dot_kkt_fwd_kernel:
[----:B------:R-:W-:-:S02]  /*0000*/  IMAD.MOV.U32 R1, RZ, RZ, c[0x0][0x28] ;  /* 0x00000a00ff017624 */ /* 0x000fc400078e00ff */
[----:B------:R-:W1:Y:S01]  /*0010*/  S2R R4, SR_CTAID.X ;  /* 0x0000000000047919 */ /* 0x000e620000002500 */
[----:B------:R-:W-:Y:S01]  /*0020*/  IMAD.MOV.U32 R7, RZ, RZ, 0x4 ;  /* 0x00000004ff077424 */ /* 0x000fe200078e00ff */
[----:B------:R-:W-:Y:S01]  /*0030*/  ULDC.64 UR4, c[0x0][0x118] ;  /* 0x0000460000047ab9 */ /* 0x000fe20000000a00 */
[----:B-1----:R-:W-:-:S04]  /*0040*/  IMAD.SHL.U32 R4, R4, 0x2, RZ ;  /* 0x0000000204047824 */ /* 0x002fc800078e00ff */
[----:B------:R-:W-:-:S05]  /*0050*/  IMAD.WIDE R4, R4, R7, c[0x0][0x180] ;  /* 0x0000600004047625 */ /* 0x000fca00078e0207 */
[----:B------:R-:W2:Y:S04]  /*0060*/  LDG.E R6, [R4.64] ;  /* 0x0000000404067981 */ /* 0x000ea8000c1e1900 */
[----:B------:R-:W3:Y:S04]  /*0070*/  LDG.E R2, [R4.64+0x4] ;  /* 0x0000040404027981 */ /* 0x000ee8000c1e1900 */
[----:B------:R-:W1:Y:S04]  /*0080*/  S2R R44, SR_TID.X ;  /* 0x00000000002c7919 */ /* 0x000e680000002100 */
[----:B------:R-:W4:Y:S01]  /*0090*/  S2R R10, SR_CTAID.Y ;  /* 0x00000000000a7919 */ /* 0x000f220000002600 */
[----:B--2---:R-:W-:-:S05]  /*00a0*/  IMAD.WIDE R6, R6, R7, c[0x0][0x178] ;  /* 0x00005e0006067625 */ /* 0x004fca00078e0207 */
[----:B------:R-:W2:Y:S04]  /*00b0*/  LDG.E R8, [R6.64] ;  /* 0x0000000406087981 */ /* 0x000ea8000c1e1900 */
[----:B------:R2:W2:Y:S01]  /*00c0*/  LDG.E R9, [R6.64+0x4] ;  /* 0x0000040406097981 */ /* 0x0004a2000c1e1900 */
[----:B-1----:R-:W-:Y:S01]  /*00d0*/  SHF.R.U32.HI R11, RZ, 0x2, R44 ;  /* 0x00000002ff0b7819 */ /* 0x002fe2000001162c */
[----:B------:R-:W-:Y:S01]  /*00e0*/  IMAD.SHL.U32 R13, R44, 0x8, RZ ;  /* 0x000000082c0d7824 */ /* 0x000fe200078e00ff */
[----:B----4-:R-:W-:Y:S01]  /*00f0*/  SHF.R.S32.HI R0, RZ, 0x1f, R10 ;  /* 0x0000001fff007819 */ /* 0x010fe2000001140a */
[----:B---3--:R-:W-:Y:S01]  /*0100*/  IMAD.SHL.U32 R2, R2, 0x40, RZ ;  /* 0x0000004002027824 */ /* 0x008fe200078e00ff */
[----:B------:R-:W-:Y:S01]  /*0110*/  SGXT.U32 R11, R11, 0x6 ;  /* 0x000000060b0b781a */ /* 0x000fe20000000000 */
[----:B------:R-:W-:Y:S01]  /*0120*/  IMAD.MOV.U32 R14, RZ, RZ, 0x2 ;  /* 0x00000002ff0e7424 */ /* 0x000fe200078e00ff */
[----:B------:R-:W-:-:S02]  /*0130*/  LEA.HI R3, R0, R10, RZ, 0x4 ;  /* 0x0000000a00037211 */ /* 0x000fc400078f20ff */
[----:B------:R-:W-:Y:S02]  /*0140*/  LOP3.LUT R33, R13, 0x18, RZ, 0xc0, !PT ;  /* 0x000000180d217812 */ /* 0x000fe400078ec0ff */
[----:B------:R-:W-:Y:S02]  /*0150*/  SHF.R.S32.HI R0, RZ, 0x1f, R2 ;  /* 0x0000001fff007819 */ /* 0x000fe40000011402 */
[----:B------:R-:W-:Y:S01]  /*0160*/  LOP3.LUT R12, R2, R11, RZ, 0xfc, !PT ;  /* 0x0000000b020c7212 */ /* 0x000fe200078efcff */
[----:B------:R-:W-:Y:S01]  /*0170*/  IMAD.WIDE.U32 R4, R33, 0x2, RZ ;  /* 0x0000000221047825 */ /* 0x000fe200078e00ff */
[----:B------:R-:W-:Y:S02]  /*0180*/  LOP3.LUT R3, R3, 0xfffffff0, RZ, 0xc0, !PT ;  /* 0xfffffff003037812 */ /* 0x000fe400078ec0ff */
[C---:B------:R-:W-:Y:S01]  /*0190*/  SHF.L.U64.HI R24, R12.reuse, 0xc, R0 ;  /* 0x0000000c0c187819 */ /* 0x040fe20000010200 */
[----:B------:R-:W-:Y:S01]  /*01a0*/  IMAD.SHL.U32 R30, R12, 0x1000, RZ ;  /* 0x000010000c1e7824 */ /* 0x000fe200078e00ff */
[----:B------:R-:W-:Y:S01]  /*01b0*/  SHF.R.U32.HI R43, RZ, 0x2, R44 ;  /* 0x00000002ff2b7819 */ /* 0x000fe2000001162c */
[----:B------:R-:W-:Y:S01]  /*01c0*/  IMAD.IADD R3, R10, 0x1, -R3 ;  /* 0x000000010a037824 */ /* 0x000fe200078e0a03 */
[----:B------:R-:W-:-:S02]  /*01d0*/  LOP3.LUT R17, R24, R5, RZ, 0xfc, !PT ;  /* 0x0000000518117212 */ /* 0x000fc400078efcff */
[----:B------:R-:W-:Y:S02]  /*01e0*/  LOP3.LUT R5, R43, 0x37, RZ, 0xc0, !PT ;  /* 0x000000372b057812 */ /* 0x000fe400078ec0ff */
[C---:B------:R-:W-:Y:S02]  /*01f0*/  LOP3.LUT R32, R2.reuse, 0x37, R43, 0xf8, !PT ;  /* 0x0000003702207812 */ /* 0x040fe400078ef82b */
[----:B------:R-:W-:Y:S02]  /*0200*/  LOP3.LUT R28, R2, 0x8, R5, 0xfe, !PT ;  /* 0x00000008021c7812 */ /* 0x000fe400078efe05 */
[----:B------:R-:W-:Y:S02]  /*0210*/  ISETP.GT.U32.AND P1, PT, R12, -0x1, PT ;  /* 0xffffffff0c00780c */ /* 0x000fe40003f24070 */
[----:B------:R-:W-:Y:S02]  /*0220*/  ISETP.GT.U32.AND P4, PT, R32, -0x1, PT ;  /* 0xffffffff2000780c */ /* 0x000fe40003f84070 */
[----:B------:R-:W-:-:S02]  /*0230*/  ISETP.GT.U32.AND P0, PT, R28, -0x1, PT ;  /* 0xffffffff1c00780c */ /* 0x000fc40003f04070 */
[----:B------:R-:W-:Y:S02]  /*0240*/  LOP3.LUT R15, R30, R4, RZ, 0xfc, !PT ;  /* 0x000000041e0f7212 */ /* 0x000fe400078efcff */
[----:B------:R-:W-:Y:S02]  /*0250*/  LOP3.LUT R10, R44, 0x18, R13, 0x48, !PT ;  /* 0x000000182c0a7812 */ /* 0x000fe400078e480d */
[----:B------:R-:W-:Y:S02]  /*0260*/  PRMT R42, RZ, 0x7610, R42 ;  /* 0x00007610ff2a7816 */ /* 0x000fe4000000002a */
[----:B------:R-:W-:Y:S01]  /*0270*/  PRMT R41, RZ, 0x7610, R41 ;  /* 0x00007610ff297816 */ /* 0x000fe20000000029 */
[----:B------:R-:W-:-:S04]  /*0280*/  IMAD R10, R11, 0x20, R10 ;  /* 0x000000200b0a7824 */ /* 0x000fc800078e020a */
[----:B------:R-:W-:Y:S01]  /*0290*/  IMAD.SHL.U32 R36, R10, 0x2, RZ ;  /* 0x000000020a247824 */ /* 0x000fe200078e00ff */
[--C-:B------:R-:W-:Y:S02]  /*02a0*/  SHF.R.U32.HI R11, RZ, 0x3, R44.reuse ;  /* 0x00000003ff0b7819 */ /* 0x100fe4000001162c */
[--C-:B------:R-:W-:Y:S02]  /*02b0*/  SHF.R.U32.HI R45, RZ, 0x4, R44.reuse ;  /* 0x00000004ff2d7819 */ /* 0x100fe4000001162c */
[----:B------:R-:W-:Y:S02]  /*02c0*/  SHF.R.U32.HI R16, RZ, 0x5, R44 ;  /* 0x00000005ff107819 */ /* 0x000fe4000001162c */
[----:B------:R-:W-:Y:S02]  /*02d0*/  LOP3.LUT R10, R44, 0x17, RZ, 0xc0, !PT ;  /* 0x000000172c0a7812 */ /* 0x000fe400078ec0ff */
[----:B------:R-:W-:Y:S02]  /*02e0*/  SGXT.U32 R45, R45, 0x1 ;  /* 0x000000012d2d781a */ /* 0x000fe40000000000 */
[----:B------:R-:W-:-:S05]  /*02f0*/  LOP3.LUT R10, R10, 0x8, R43, 0xf8, !PT ;  /* 0x000000080a0a7812 */ /* 0x000fca00078ef82b */
[----:B------:R-:W-:Y:S01]  /*0300*/  IMAD.SHL.U32 R10, R10, 0x20, RZ ;  /* 0x000000200a0a7824 */ /* 0x000fe200078e00ff */
[----:B------:R-:W-:-:S04]  /*0310*/  LOP3.LUT R33, R33, 0x60, RZ, 0xfc, !PT ;  /* 0x0000006021217812 */ /* 0x000fc800078efcff */
[----:B------:R-:W-:Y:S01]  /*0320*/  IADD3 R33, R33, 0x20, RZ ;  /* 0x0000002021217810 */ /* 0x000fe20007ffe0ff */
[----:B--2---:R-:W-:-:S04]  /*0330*/  IMAD.SHL.U32 R40, R8, 0x10, RZ ;  /* 0x0000001008287824 */ /* 0x004fc800078e00ff */
[----:B------:R-:W-:-:S04]  /*0340*/  IMAD.WIDE R6, R40, R14, c[0x0][0x168] ;  /* 0x00005a0028067625 */ /* 0x000fc800078e020e */
[C---:B------:R-:W-:Y:S02]  /*0350*/  IMAD.IADD R40, R3.reuse, 0x1, R40 ;  /* 0x0000000103287824 */ /* 0x040fe400078e0228 */
[----:B------:R-:W-:-:S04]  /*0360*/  IMAD.WIDE R6, R3, 0x2, R6 ;  /* 0x0000000203067825 */ /* 0x000fc800078e0206 */
[----:B------:R-:W-:Y:S02]  /*0370*/  IMAD.IADD R3, R9, 0x1, -R8 ;  /* 0x0000000109037824 */ /* 0x000fe400078e0a08 */
[----:B------:R-:W-:-:S03]  /*0380*/  IMAD.SHL.U32 R29, R40, 0x80, RZ ;  /* 0x00000080281d7824 */ /* 0x000fc600078e00ff */
[-C--:B------:R-:W-:Y:S01]  /*0390*/  ISETP.GE.U32.AND P3, PT, R12, R3.reuse, PT ;  /* 0x000000030c00720c */ /* 0x080fe20003f66070 */
[----:B------:R-:W-:Y:S01]  /*03a0*/  IMAD.WIDE R8, R29, R14, c[0x0][0x160] ;  /* 0x000058001d087625 */ /* 0x000fe200078e020e */
[----:B------:R-:W-:Y:S02]  /*03b0*/  SHF.R.S32.HI R39, RZ, 0x1f, R3 ;  /* 0x0000001fff277819 */ /* 0x000fe40000011403 */
[-C--:B------:R-:W-:Y:S02]  /*03c0*/  ISETP.GE.U32.AND P5, PT, R32, R3.reuse, PT ;  /* 0x000000032000720c */ /* 0x080fe40003fa6070 */
[----:B------:R-:W-:Y:S02]  /*03d0*/  ISETP.GE.U32.AND P2, PT, R28, R3, PT ;  /* 0x000000031c00720c */ /* 0x000fe40003f46070 */
[CC--:B------:R-:W-:Y:S02]  /*03e0*/  ISETP.GE.AND.EX P3, PT, R0.reuse, R39.reuse, PT, P3 ;  /* 0x000000270000720c */ /* 0x0c0fe40003f66330 */
[----:B------:R-:W-:-:S02]  /*03f0*/  ISETP.GE.AND.EX P5, PT, R0, R39, PT, P5 ;  /* 0x000000270000720c */ /* 0x000fc40003fa6350 */
[C---:B------:R-:W-:Y:S02]  /*0400*/  ISETP.GE.AND.EX P2, PT, R0.reuse, R39, PT, P2 ;  /* 0x000000270000720c */ /* 0x040fe40003f46320 */
[C---:B------:R-:W-:Y:S02]  /*0410*/  ISETP.GT.AND.EX P1, PT, R0.reuse, -0x1, !P3, P1 ;  /* 0xffffffff0000780c */ /* 0x040fe40005f24310 */
[C---:B------:R-:W-:Y:S02]  /*0420*/  ISETP.GT.AND.EX P4, PT, R0.reuse, -0x1, !P5, P4 ;  /* 0xffffffff0000780c */ /* 0x040fe40006f84340 */
[----:B------:R-:W-:Y:S02]  /*0430*/  ISETP.GT.AND.EX P0, PT, R0, -0x1, !P2, P0 ;  /* 0xffffffff0000780c */ /* 0x000fe40005704300 */
[----:B------:R-:W-:Y:S02]  /*0440*/  IADD3 R8, P2, R8, R15, RZ ;  /* 0x0000000f08087210 */ /* 0x000fe40007f5e0ff */
[----:B------:R-:W-:-:S02]  /*0450*/  LEA R4, P5, R32, R6, 0x5 ;  /* 0x0000000620047211 */ /* 0x000fc400078a28ff */
[----:B------:R-:W-:Y:S01]  /*0460*/  LEA R6, P3, R28, R6, 0x5 ;  /* 0x000000061c067211 */ /* 0x000fe200078628ff */
[----:B------:R-:W-:Y:S01]  /*0470*/  IMAD.X R9, R9, 0x1, R17, P2 ;  /* 0x0000000109097824 */ /* 0x000fe200010e0611 */
[-CC-:B------:R-:W-:Y:S02]  /*0480*/  LEA.HI.X R5, R32, R7.reuse, R0.reuse, 0x5, P5 ;  /* 0x0000000720057211 */ /* 0x180fe400028f2c00 */
[----:B------:R-:W-:Y:S02]  /*0490*/  LEA.HI.X R7, R28, R7, R0, 0x5, P3 ;  /* 0x000000071c077211 */ /* 0x000fe400018f2c00 */
[----:B------:R1:W-:Y:S04]  /*04a0*/  LDGSTS.E.BYPASS.128 [R36], [R8.64], P1 ;  /* 0x0000000008247fae */ /* 0x0003e80008901c44 */
[----:B------:R-:W0:Y:S04]  /*04b0*/  LDGDEPBAR ;  /* 0x00000000000079af */ /* 0x000e280000000000 */
[----:B------:R2:W3:Y:S04]  /*04c0*/  @P4 LDG.E.U16 R42, [R4.64] ;  /* 0x00000004042a4981 */ /* 0x0004e8000c1e1500 */
[----:B------:R4:W3:Y:S01]  /*04d0*/  @P0 LDG.E.U16 R41, [R6.64] ;  /* 0x0000000406290981 */ /* 0x0008e2000c1e1500 */
[----:B------:R-:W-:Y:S01]  /*04e0*/  IMAD.SHL.U32 R12, R44, 0x20, RZ ;  /* 0x000000202c0c7824 */ /* 0x000fe200078e00ff */
[----:B------:R-:W-:-:S02]  /*04f0*/  ISETP.GE.AND P4, PT, R32, R3, PT ;  /* 0x000000032000720c */ /* 0x000fc40003f86270 */
[----:B------:R-:W-:Y:S06]  /*0500*/  BAR.SYNC 0x0 ;  /* 0x0000000000007b1d */ /* 0x000fec0000000000 */
[----:B------:R-:W-:Y:S01]  /*0510*/  @!PT LDS RZ, [RZ] ;  /* 0x00000000fffff984 */ /* 0x000fe20000000800 */
[----:B------:R-:W-:Y:S01]  /*0520*/  @!PT LDS RZ, [RZ] ;  /* 0x00000000fffff984 */ /* 0x000fe20000000800 */
[----:B------:R-:W-:Y:S01]  /*0530*/  @!PT LDS RZ, [RZ] ;  /* 0x00000000fffff984 */ /* 0x000fe20000000800 */
[----:B------:R1:W-:Y:S01]  /*0540*/  LDGSTS.E.BYPASS.128 [R36+0x1000], [R8.64+0x40], P1 ;  /* 0x0100004008247fae */ /* 0x0003e20008901c44 */
[----:B--2---:R-:W-:Y:S02]  /*0550*/  SHF.R.U32.HI R5, RZ, 0x1, R44 ;  /* 0x00000001ff057819 */ /* 0x004fe4000001162c */
[----:B------:R-:W-:Y:S01]  /*0560*/  SGXT.U32 R4, R11, 0x1 ;  /* 0x000000010b04781a */ /* 0x000fe20000000000 */
[----:B------:R-:W0:Y:S01]  /*0570*/  LDGDEPBAR ;  /* 0x00000000000079af */ /* 0x000e220000000000 */
[----:B----4-:R-:W-:-:S02]  /*0580*/  SGXT.U32 R6, R5, 0x2 ;  /* 0x000000020506781a */ /* 0x010fc40000000000 */
[----:B------:R-:W-:Y:S01]  /*0590*/  LOP3.LUT R12, R12, 0xe0, RZ, 0xe2, !PT ;  /* 0x000000e00c0c7812 */ /* 0x000fe200078ee2ff */
[----:B------:R-:W-:Y:S06]  /*05a0*/  BAR.SYNC 0x0 ;  /* 0x0000000000007b1d */ /* 0x000fec0000000000 */
[----:B------:R-:W-:Y:S01]  /*05b0*/  @!PT LDS RZ, [RZ] ;  /* 0x00000000fffff984 */ /* 0x000fe20000000800 */
[----:B------:R-:W-:Y:S01]  /*05c0*/  @!PT LDS RZ, [RZ] ;  /* 0x00000000fffff984 */ /* 0x000fe20000000800 */
[----:B------:R-:W-:Y:S01]  /*05d0*/  @!PT LDS RZ, [RZ] ;  /* 0x00000000fffff984 */ /* 0x000fe20000000800 */
[----:B------:R1:W-:Y:S01]  /*05e0*/  LDGSTS.E.BYPASS.128 [R36+0x2000], [R8.64+0x80], P1 ;  /* 0x0200008008247fae */ /* 0x0003e20008901c44 */
[----:B------:R-:W-:Y:S02]  /*05f0*/  LOP3.LUT R5, R4, 0x6, R16, 0xf8, !PT ;  /* 0x0000000604057812 */ /* 0x000fe400078ef810 */
[----:B------:R-:W-:Y:S01]  /*0600*/  LOP3.LUT R7, R45, R6, RZ, 0x3c, !PT ;  /* 0x000000062d077212 */ /* 0x000fe200078e3cff */
[----:B------:R-:W0:Y:S01]  /*0610*/  LDGDEPBAR ;  /* 0x00000000000079af */ /* 0x000e220000000000 */
[----:B------:R-:W-:Y:S01]  /*0620*/  ISETP.GE.U32.AND P0, PT, R33, 0x80, PT ;  /* 0x000000802100780c */ /* 0x000fe20003f06070 */
[----:B------:R-:W-:Y:S01]  /*0630*/  IMAD R5, R5, 0x100, R12 ;  /* 0x0000010005057824 */ /* 0x000fe200078e020c */
[----:B------:R-:W-:-:S02]  /*0640*/  ISETP.GE.AND P3, PT, R28, R3, PT ;  /* 0x000000031c00720c */ /* 0x000fc40003f66270 */
[----:B-1----:R-:W-:Y:S01]  /*0650*/  LOP3.LUT R9, R4, R6, RZ, 0x3c, !PT ;  /* 0x0000000604097212 */ /* 0x002fe200078e3cff */
[----:B------:R-:W-:Y:S01]  /*0660*/  IMAD.SHL.U32 R8, R7, 0x8, RZ ;  /* 0x0000000807087824 */ /* 0x000fe200078e00ff */
[C---:B------:R-:W-:Y:S02]  /*0670*/  LOP3.LUT R7, R6.reuse, 0x2, R45, 0x1e, !PT ;  /* 0x0000000206077812 */ /* 0x040fe400078e1e2d */
[----:B------:R-:W-:Y:S01]  /*0680*/  LOP3.LUT R6, R6, 0x2, R4, 0x1e, !PT ;  /* 0x0000000206067812 */ /* 0x000fe200078e1e04 */
[----:B------:R-:W-:Y:S01]  /*0690*/  IMAD.SHL.U32 R9, R9, 0x8, RZ ;  /* 0x0000000809097824 */ /* 0x000fe200078e00ff */
[-C--:B------:R-:W-:Y:S01]  /*06a0*/  LOP3.LUT R8, R8, R5.reuse, RZ, 0xfc, !PT ;  /* 0x0000000508087212 */ /* 0x080fe200078efcff */
[----:B------:R-:W-:Y:S02]  /*06b0*/  IMAD.SHL.U32 R4, R7, 0x8, RZ ;  /* 0x0000000807047824 */ /* 0x000fe400078e00ff */
[----:B------:R-:W-:Y:S01]  /*06c0*/  IMAD.SHL.U32 R7, R6, 0x8, RZ ;  /* 0x0000000806077824 */ /* 0x000fe200078e00ff */
[----:B------:R-:W-:Y:S01]  /*06d0*/  LOP3.LUT R9, R9, R10, RZ, 0xfc, !PT ;  /* 0x0000000a09097212 */ /* 0x000fe200078efcff */
[----:B------:R-:W-:Y:S01]  /*06e0*/  IMAD.SHL.U32 R37, R8, 0x2, RZ ;  /* 0x0000000208257824 */ /* 0x000fe200078e00ff */
[----:B------:R-:W-:-:S02]  /*06f0*/  LOP3.LUT R4, R4, R5, RZ, 0xfc, !PT ;  /* 0x0000000504047212 */ /* 0x000fc400078efcff */
[----:B------:R-:W-:Y:S01]  /*0700*/  LOP3.LUT R7, R7, R10, RZ, 0xfc, !PT ;  /* 0x0000000a07077212 */ /* 0x000fe200078efcff */
[----:B------:R-:W-:Y:S01]  /*0710*/  IMAD.SHL.U32 R34, R9, 0x2, RZ ;  /* 0x0000000209227824 */ /* 0x000fe200078e00ff */
[----:B------:R-:W-:-:S04]  /*0720*/  DEPBAR.LE SB0, 0x2 ;  /* 0x000080800000791a */ /* 0x000fc80000000000 */
[----:B------:R-:W-:Y:S06]  /*0730*/  BAR.SYNC 0x0 ;  /* 0x0000000000007b1d */ /* 0x000fec0000000000 */
[----:B------:R-:W-:Y:S01]  /*0740*/  LDSM.16.M88.4 R16, [R37] ;  /* 0x000000002510783b */ /* 0x000fe20000000200 */
[----:B------:R-:W-:Y:S02]  /*0750*/  IMAD.SHL.U32 R38, R4, 0x2, RZ ;  /* 0x0000000204267824 */ /* 0x000fe400078e00ff */
[----:B------:R-:W-:Y:S01]  /*0760*/  IMAD.SHL.U32 R35, R7, 0x2, RZ ;  /* 0x0000000207237824 */ /* 0x000fe200078e00ff */
[----:B------:R-:W1:Y:S04]  /*0770*/  LDSM.16.M88.4 R12, [R34] ;  /* 0x00000000220c783b */ /* 0x000e680000000200 */
[----:B------:R-:W-:Y:S04]  /*0780*/  LDSM.16.M88.4 R20, [R38] ;  /* 0x000000002614783b */ /* 0x000fe80000000200 */
[----:B------:R-:W2:Y:S01]  /*0790*/  LDSM.16.M88.4 R8, [R35] ;  /* 0x000000002308783b */ /* 0x000ea20000000200 */
[C---:B-1----:R-:W5:Y:S08]  /*07a0*/  HMMA.16816.F32 R4, R16.reuse, R12, RZ ;  /* 0x0000000c1004723c */ /* 0x042f7000000018ff */
[----:B------:R-:W5:-:S15]  /*07b0*/  HMMA.16816.F32 R12, R16, R14, RZ ;  /* 0x0000000e100c723c */ /* 0x000f5e00000018ff */
[----:B------:R-:W-:-:S01]  /*07c0*/  NOP ;  /* 0x0000000000007918 */ /* 0x000fc20000000000 */
[----:B--2--5:R5:W-:Y:S07]  /*07d0*/  HMMA.16816.F32 R4, R20, R8, R4 ;  /* 0x000000081404723c */ /* 0x024bee0000001804 */
[----:B-----5:R-:W-:-:S05]  /*07e0*/  LOP3.LUT R8, R44, 0x3, RZ, 0xc0, !PT ;  /* 0x000000032c087812 */ /* 0x020fca00078ec0ff */
[----:B------:R-:W-:-:S05]  /*07f0*/  IMAD.WIDE.U32 R8, R8, 0x10, RZ ;  /* 0x0000001008087825 */ /* 0x000fca00078e00ff */
[----:B------:R-:W-:Y:S02]  /*0800*/  LOP3.LUT R31, R24, R9, RZ, 0xfc, !PT ;  /* 0x00000009181f7212 */ /* 0x000fe400078efcff */
[----:B------:R-:W1:Y:S01]  /*0810*/  LDSM.16.M88.4 R24, [R34+0x800] ;  /* 0x000800002218783b */ /* 0x000e620000000200 */
[----:B------:R-:W-:Y:S02]  /*0820*/  LOP3.LUT R30, R30, R8, RZ, 0xfc, !PT ;  /* 0x000000081e1e7212 */ /* 0x000fe400078efcff */
[----:B------:R-:W-:Y:S03]  /*0830*/  HMMA.16816.F32 R8, R20, R10, R12 ;  /* 0x0000000a1408723c */ /* 0x000fe6000000180c */
[----:B------:R-:W-:-:S05]  /*0840*/  IMAD.WIDE R30, R29, 0x2, R30 ;  /* 0x000000021d1e7825 */ /* 0x000fca00078e021e */
[----:B------:R-:W-:-:S04]  /*0850*/  IADD3 R32, P2, R30, c[0x0][0x160], RZ ;  /* 0x000058001e207a10 */ /* 0x000fc80007f5e0ff */
[----:B------:R-:W-:Y:S01]  /*0860*/  IADD3.X R33, R31, c[0x0][0x164], RZ, P2, !PT ;  /* 0x000059001f217a10 */ /* 0x000fe200017fe4ff */
[C---:B-1----:R-:W5:Y:S08]  /*0870*/  HMMA.16816.F32 R12, R16.reuse, R24, RZ ;  /* 0x00000018100c723c */ /* 0x042f7000000018ff */
[----:B------:R5:W5:Y:S02]  /*0880*/  HMMA.16816.F32 R16, R16, R26, RZ ;  /* 0x0000001a1010723c */ /* 0x000b6400000018ff */
[----:B-----5:R-:W1:Y:S04]  /*0890*/  LDSM.16.M88.4 R24, [R35+0x800] ;  /* 0x000800002318783b */ /* 0x020e680000000200 */
[----:B------:R-:W-:Y:S06]  /*08a0*/  BAR.SYNC 0x0 ;  /* 0x0000000000007b1d */ /* 0x000fec0000000000 */
[----:B------:R-:W-:Y:S01]  /*08b0*/  @!PT LDS RZ, [RZ] ;  /* 0x00000000fffff984 */ /* 0x000fe20000000800 */
[----:B------:R-:W-:Y:S01]  /*08c0*/  @!PT LDS RZ, [RZ] ;  /* 0x00000000fffff984 */ /* 0x000fe20000000800 */
[----:B------:R-:W-:Y:S01]  /*08d0*/  @!PT LDS RZ, [RZ] ;  /* 0x00000000fffff984 */ /* 0x000fe20000000800 */
[----:B------:R2:W-:Y:S04]  /*08e0*/  LDGSTS.E.BYPASS.128 [R36], [R32.64+0xc0], P1 ;  /* 0x000000c020247fae */ /* 0x0005e80008901c44 */
[----:B------:R-:W0:Y:S01]  /*08f0*/  LDGDEPBAR ;  /* 0x00000000000079af */ /* 0x000e220000000000 */
[----:B------:R-:W-:-:S04]  /*0900*/  DEPBAR.LE SB0, 0x2 ;  /* 0x000080800000791a */ /* 0x000fc80000000000 */
[C---:B-1----:R-:W5:Y:S08]  /*0910*/  HMMA.16816.F32 R12, R20.reuse, R24, R12 ;  /* 0x00000018140c723c */ /* 0x042f70000000180c */
[----:B------:R5:W5:Y:S01]  /*0920*/  HMMA.16816.F32 R20, R20, R26, R16 ;  /* 0x0000001a1414723c */ /* 0x000b620000001810 */
[----:B------:R-:W-:Y:S06]  /*0930*/  BAR.SYNC 0x0 ;  /* 0x0000000000007b1d */ /* 0x000fec0000000000 */
[----:B-----5:R-:W-:Y:S01]  /*0940*/  SEL R16, RZ, 0x10, P0 ;  /* 0x00000010ff107807 */ /* 0x020fe20000000000 */
[----:B------:R-:W-:Y:S03]  /*0950*/  LDSM.16.M88.4 R24, [R34+0x1000] ;  /* 0x001000002218783b */ /* 0x000fe60000000200 */
[----:B------:R-:W-:-:S04]  /*0960*/  SEL R16, R16, RZ, P1 ;  /* 0x000000ff10107207 */ /* 0x000fc80000800000 */
[----:B------:R-:W-:Y:S02]  /*0970*/  ISETP.NE.U32.AND P0, PT, R16, RZ, PT ;  /* 0x000000ff1000720c */ /* 0x000fe40003f05070 */
[----:B------:R-:W1:Y:S01]  /*0980*/  LDSM.16.M88.4 R16, [R37+0x1000] ;  /* 0x001000002510783b */ /* 0x000e620000000200 */
[----:B---3--:R-:W-:Y:S02]  /*0990*/  HADD2.F32 R42, -RZ, R42.H0_H0 ;  /* 0x2000002aff2a7230 */ /* 0x008fe40000004100 */
[----:B------:R-:W-:Y:S01]  /*09a0*/  HADD2.F32 R41, -RZ, R41.H0_H0 ;  /* 0x20000029ff297230 */ /* 0x000fe20000004100 */
[C---:B-1----:R-:W5:Y:S08]  /*09b0*/  HMMA.16816.F32 R4, R16.reuse, R24, R4 ;  /* 0x000000181004723c */ /* 0x042f700000001804 */
[C---:B------:R5:W5:Y:S02]  /*09c0*/  HMMA.16816.F32 R8, R16.reuse, R26, R8 ;  /* 0x0000001a1008723c */ /* 0x040b640000001808 */
[----:B-----5:R-:W1:Y:S06]  /*09d0*/  LDSM.16.M88.4 R24, [R34+0x1800] ;  /* 0x001800002218783b */ /* 0x020e6c0000000200 */
[C---:B-1----:R-:W5:Y:S08]  /*09e0*/  HMMA.16816.F32 R12, R16.reuse, R24, R12 ;  /* 0x00000018100c723c */ /* 0x042f70000000180c */
[----:B------:R5:W5:Y:S02]  /*09f0*/  HMMA.16816.F32 R20, R16, R26, R20 ;  /* 0x0000001a1014723c */ /* 0x000b640000001814 */
[----:B-----5:R-:W-:Y:S04]  /*0a00*/  LDSM.16.M88.4 R16, [R38+0x1000] ;  /* 0x001000002610783b */ /* 0x020fe80000000200 */
[----:B------:R-:W1:Y:S02]  /*0a10*/  LDSM.16.M88.4 R24, [R35+0x1000] ;  /* 0x001000002318783b */ /* 0x000e640000000200 */
[C---:B-1----:R-:W5:Y:S08]  /*0a20*/  HMMA.16816.F32 R4, R16.reuse, R24, R4 ;  /* 0x000000181004723c */ /* 0x042f700000001804 */
[----:B------:R5:W5:Y:S02]  /*0a30*/  HMMA.16816.F32 R8, R16, R26, R8 ;  /* 0x0000001a1008723c */ /* 0x000b640000001808 */
[----:B-----5:R-:W1:Y:S04]  /*0a40*/  LDSM.16.M88.4 R24, [R35+0x1800] ;  /* 0x001800002318783b */ /* 0x020e680000000200 */
[----:B------:R-:W-:Y:S06]  /*0a50*/  BAR.SYNC 0x0 ;  /* 0x0000000000007b1d */ /* 0x000fec0000000000 */
[----:B------:R-:W-:Y:S01]  /*0a60*/  @!PT LDS RZ, [RZ] ;  /* 0x00000000fffff984 */ /* 0x000fe20000000800 */
[----:B------:R-:W-:Y:S01]  /*0a70*/  @!PT LDS RZ, [RZ] ;  /* 0x00000000fffff984 */ /* 0x000fe20000000800 */
[----:B------:R-:W-:Y:S01]  /*0a80*/  @!PT LDS RZ, [RZ] ;  /* 0x00000000fffff984 */ /* 0x000fe20000000800 */
[----:B------:R2:W-:Y:S04]  /*0a90*/  LDGSTS.E.BYPASS.128 [R36+0x1000], [R32.64+0x100], P0 ;  /* 0x0100010020247fae */ /* 0x0005e80008101c44 */
[----:B------:R-:W0:Y:S01]  /*0aa0*/  LDGDEPBAR ;  /* 0x00000000000079af */ /* 0x000e220000000000 */
[----:B------:R-:W-:-:S04]  /*0ab0*/  DEPBAR.LE SB0, 0x2 ;  /* 0x000080800000791a */ /* 0x000fc80000000000 */
[C---:B-1----:R-:W5:Y:S08]  /*0ac0*/  HMMA.16816.F32 R12, R16.reuse, R24, R12 ;  /* 0x00000018100c723c */ /* 0x042f70000000180c */
[----:B------:R5:W5:Y:S01]  /*0ad0*/  HMMA.16816.F32 R20, R16, R26, R20 ;  /* 0x0000001a1014723c */ /* 0x000b620000001814 */
[----:B------:R-:W-:Y:S06]  /*0ae0*/  BAR.SYNC 0x0 ;  /* 0x0000000000007b1d */ /* 0x000fec0000000000 */
[----:B-----5:R-:W-:Y:S04]  /*0af0*/  LDSM.16.M88.4 R16, [R37+0x2000] ;  /* 0x002000002510783b */ /* 0x020fe80000000200 */
[----:B------:R-:W1:Y:S02]  /*0b00*/  LDSM.16.M88.4 R24, [R34+0x2000] ;  /* 0x002000002218783b */ /* 0x000e640000000200 */
        /* <DEDUP_REMOVED lines=14> */
[----:B------:R2:W-:Y:S04]  /*0bf0*/  LDGSTS.E.BYPASS.128 [R36+0x2000], [R32.64+0x140], !PT ;  /* 0x0200014020247fae */ /* 0x0005e8000f901c44 */
[----:B------:R-:W0:Y:S01]  /*0c00*/  LDGDEPBAR ;  /* 0x00000000000079af */ /* 0x000e220000000000 */
[----:B------:R-:W-:-:S04]  /*0c10*/  DEPBAR.LE SB0, 0x2 ;  /* 0x000080800000791a */ /* 0x000fc80000000000 */
[C---:B-1----:R-:W5:Y:S01]  /*0c20*/  HMMA.16816.F32 R12, R16.reuse, R24, R12 ;  /* 0x00000018100c723c */ /* 0x042f62000000180c */
[----:B------:R-:W-:Y:S06]  /*0c30*/  BAR.SYNC 0x0 ;  /* 0x0000000000007b1d */ /* 0x000fec0000000000 */
[----:B------:R-:W-:Y:S01]  /*0c40*/  LDSM.16.M88.4 R28, [R34] ;  /* 0x00000000221c783b */ /* 0x000fe20000000200 */
[----:B------:R5:W5:Y:S03]  /*0c50*/  HMMA.16816.F32 R20, R16, R26, R20 ;  /* 0x0000001a1014723c */ /* 0x000b660000001814 */
[----:B-----5:R1:W3:Y:S04]  /*0c60*/  LDSM.16.M88.4 R16, [R37] ;  /* 0x000000002510783b */ /* 0x0202e80000000200 */
[----:B------:R-:W4:Y:S01]  /*0c70*/  LDSM.16.M88.4 R24, [R34+0x800] ;  /* 0x000800002218783b */ /* 0x000f220000000200 */
[----:B-1----:R-:W-:Y:S01]  /*0c80*/  SHF.R.U32.HI R37, RZ, 0x5, R44 ;  /* 0x00000005ff257819 */ /* 0x002fe2000001162c */
[C---:B---3--:R-:W-:Y:S08]  /*0c90*/  HMMA.16816.F32 R4, R16.reuse, R28, R4 ;  /* 0x0000001c1004723c */ /* 0x048ff00000001804 */
[C---:B------:R5:W-:Y:S02]  /*0ca0*/  HMMA.16816.F32 R8, R16.reuse, R30, R8 ;  /* 0x0000001e1008723c */ /* 0x040be40000001808 */
[----:B-----5:R-:W-:Y:S06]  /*0cb0*/  LDSM.16.M88.4 R28, [R35+0x800] ;  /* 0x00080000231c783b */ /* 0x020fec0000000200 */
[C---:B----4-:R-:W5:Y:S08]  /*0cc0*/  HMMA.16816.F32 R12, R16.reuse, R24, R12 ;  /* 0x00000018100c723c */ /* 0x050f70000000180c */
[----:B------:R5:W-:Y:S02]  /*0cd0*/  HMMA.16816.F32 R20, R16, R26, R20 ;  /* 0x0000001a1014723c */ /* 0x000be40000001814 */
[----:B-----5:R-:W1:Y:S04]  /*0ce0*/  LDSM.16.M88.4 R24, [R38] ;  /* 0x000000002618783b */ /* 0x020e680000000200 */
[----:B------:R-:W3:Y:S04]  /*0cf0*/  LDSM.16.M88.4 R16, [R35] ;  /* 0x000000002310783b */ /* 0x000ee80000000200 */
[----:B------:R-:W-:Y:S06]  /*0d00*/  BAR.SYNC 0x0 ;  /* 0x0000000000007b1d */ /* 0x000fec0000000000 */
[----:B------:R-:W-:Y:S01]  /*0d10*/  @!PT LDS RZ, [RZ] ;  /* 0x00000000fffff984 */ /* 0x000fe20000000800 */
[----:B------:R-:W-:Y:S01]  /*0d20*/  @!PT LDS RZ, [RZ] ;  /* 0x00000000fffff984 */ /* 0x000fe20000000800 */
[----:B------:R-:W-:Y:S01]  /*0d30*/  @!PT LDS RZ, [RZ] ;  /* 0x00000000fffff984 */ /* 0x000fe20000000800 */
[----:B------:R2:W-:Y:S04]  /*0d40*/  LDGSTS.E.BYPASS.128 [R36], [R32.64+0x180], !PT ;  /* 0x0000018020247fae */ /* 0x0005e8000f901c44 */
[----:B------:R-:W0:Y:S01]  /*0d50*/  LDGDEPBAR ;  /* 0x00000000000079af */ /* 0x000e220000000000 */
[----:B-1----:R5:W5:Y:S01]  /*0d60*/  HMMA.16816.F32 R12, R24, R28, R12 ;  /* 0x0000001c180c723c */ /* 0x002b62000000180c */
[----:B------:R-:W-:-:S04]  /*0d70*/  DEPBAR.LE SB0, 0x2 ;  /* 0x000080800000791a */ /* 0x000fc80000000000 */
[----:B------:R-:W-:Y:S06]  /*0d80*/  BAR.SYNC 0x0 ;  /* 0x0000000000007b1d */ /* 0x000fec0000000000 */
[----:B---3--:R5:W5:Y:S02]  /*0d90*/  HMMA.16816.F32 R8, R24, R18, R8 ;  /* 0x000000121808723c */ /* 0x008b640000001808 */
[----:B-----5:R-:W-:Y:S01]  /*0da0*/  IMAD.SHL.U32 R28, R37, 0x2, RZ ;  /* 0x00000002251c7824 */ /* 0x020fe200078e00ff */
[----:B------:R-:W-:-:S04]  /*0db0*/  DEPBAR.LE SB0, 0x0 ;  /* 0x000080000000791a */ /* 0x000fc80000000000 */
[----:B------:R-:W-:Y:S01]  /*0dc0*/  LOP3.LUT R45, R45, 0xe, R28, 0xf8, !PT ;  /* 0x0000000e2d2d7812 */ /* 0x000fe200078ef81c */
[C---:B------:R5:W5:Y:S01]  /*0dd0*/  HMMA.16816.F32 R4, R24.reuse, R16, R4 ;  /* 0x000000101804723c */ /* 0x040b620000001804 */
[----:B------:R-:W-:Y:S02]  /*0de0*/  LOP3.LUT R18, R44, 0x1f, RZ, 0xc0, !PT ;  /* 0x0000001f2c127812 */ /* 0x000fe400078ec0ff */
[----:B------:R-:W-:Y:S02]  /*0df0*/  LOP3.LUT R19, R43, 0x30, RZ, 0xc0, !PT ;  /* 0x000000302b137812 */ /* 0x000fe400078ec0ff */
[----:B------:R-:W-:Y:S01]  /*0e00*/  FMUL R12, R12, R42 ;  /* 0x0000002a0c0c7220 */ /* 0x000fe20000400000 */
[-C--:B------:R-:W-:Y:S01]  /*0e10*/  FMUL R14, R14, R41.reuse ;  /* 0x000000290e0e7220 */ /* 0x080fe20000400000 */
[----:B------:R-:W-:Y:S01]  /*0e20*/  FMUL R15, R15, R41 ;  /* 0x000000290f0f7220 */ /* 0x000fe20000400000 */
[----:B-----5:R-:W-:Y:S01]  /*0e30*/  IMAD.SHL.U32 R16, R44, 0x2, RZ ;  /* 0x000000022c107824 */ /* 0x020fe200078e00ff */
[----:B------:R-:W-:Y:S01]  /*0e40*/  LEA.HI R18, R18, R19, RZ, 0x1e ;  /* 0x0000001312127211 */ /* 0x000fe200078ff0ff */
[----:B------:R5:W5:Y:S03]  /*0e50*/  HMMA.16816.F32 R20, R24, R30, R20 ;  /* 0x0000001e1814723c */ /* 0x000b660000001814 */
[----:B------:R-:W-:-:S04]  /*0e60*/  LOP3.LUT R16, R16, 0x6, RZ, 0xc0, !PT ;  /* 0x0000000610107812 */ /* 0x000fc800078ec0ff */
[C-C-:B------:R-:W-:Y:S01]  /*0e70*/  LOP3.LUT R17, R16.reuse, 0x8, R43.reuse, 0xf8, !PT ;  /* 0x0000000810117812 */ /* 0x140fe200078ef82b */
[-C--:B------:R-:W-:Y:S01]  /*0e80*/  FMUL R9, R9, R42.reuse ;  /* 0x0000002a09097220 */ /* 0x080fe20000400000 */
[----:B------:R-:W-:Y:S01]  /*0e90*/  LOP3.LUT R29, R16, 0x8, R43, 0xf8, !PT ;  /* 0x00000008101d7812 */ /* 0x000fe200078ef82b */
[-C--:B------:R-:W-:Y:S01]  /*0ea0*/  FMUL R11, R11, R41.reuse ;  /* 0x000000290b0b7220 */ /* 0x080fe20000400000 */
[----:B------:R-:W-:Y:S01]  /*0eb0*/  LOP3.LUT R16, R43, 0x37, RZ, 0xc0, !PT ;  /* 0x000000372b107812 */ /* 0x000fe200078ec0ff */
[----:B-----5:R-:W-:Y:S01]  /*0ec0*/  IMAD.MOV.U32 R31, RZ, RZ, 0x4 ;  /* 0x00000004ff1f7424 */ /* 0x020fe200078e00ff */
[----:B------:R-:W-:Y:S01]  /*0ed0*/  LOP3.LUT R19, R17, 0x11, RZ, 0xfc, !PT ;  /* 0x0000001111137812 */ /* 0x000fe200078efcff */
[----:B------:R-:W-:Y:S01]  /*0ee0*/  IMAD R18, R18, 0x44, R29 ;  /* 0x0000004412127824 */ /* 0x000fe200078e021d */
[----:B------:R-:W-:Y:S01]  /*0ef0*/  LOP3.LUT R28, R16, 0x8, RZ, 0xfc, !PT ;  /* 0x00000008101c7812 */ /* 0x000fe200078efcff */
[----:B------:R-:W-:Y:S01]  /*0f00*/  FMUL R29, R10, R41 ;  /* 0x000000290a1d7220 */ /* 0x000fe20000400000 */
[----:B------:R-:W-:Y:S01]  /*0f10*/  LOP3.LUT R34, R2, 0x11, R17, 0xfe, !PT ;  /* 0x0000001102227812 */ /* 0x000fe200078efe11 */
[----:B------:R-:W-:Y:S01]  /*0f20*/  FMUL R4, R4, R42 ;  /* 0x0000002a04047220 */ /* 0x000fe20000400000 */
[----:B------:R-:W-:Y:S01]  /*0f30*/  ISETP.GT.U32.AND P6, PT, R16, R19, PT ;  /* 0x000000131000720c */ /* 0x000fe20003fc4070 */
[----:B------:R-:W-:Y:S01]  /*0f40*/  FMUL R6, R6, R41 ;  /* 0x0000002906067220 */ /* 0x000fe20000400000 */
[----:B------:R-:W-:Y:S06]  /*0f50*/  BAR.SYNC 0x0 ;  /* 0x0000000000007b1d */ /* 0x000fec0000000000 */
[----:B------:R-:W-:Y:S01]  /*0f60*/  ISETP.GT.U32.AND P0, PT, R28, R19, PT ;  /* 0x000000131c00720c */ /* 0x000fe20003f04070 */
[-C--:B------:R-:W-:Y:S01]  /*0f70*/  FMUL R7, R7, R41.reuse ;  /* 0x0000002907077220 */ /* 0x080fe20000400000 */
[----:B------:R-:W-:Y:S01]  /*0f80*/  LOP3.LUT R19, R17, 0x10, RZ, 0xfc, !PT ;  /* 0x0000001011137812 */ /* 0x000fe200078efcff */
[----:B------:R-:W-:Y:S01]  /*0f90*/  FMUL R22, R22, R41 ;  /* 0x0000002916167220 */ /* 0x000fe20000400000 */
[----:B------:R-:W-:-:S02]  /*0fa0*/  ISETP.GE.AND P5, PT, R34, R3, PT ;  /* 0x000000032200720c */ /* 0x000fc40003fa6270 */
[----:B------:R-:W-:Y:S02]  /*0fb0*/  LOP3.LUT R34, R2, 0x10, R17, 0xfe, !PT ;  /* 0x0000001002227812 */ /* 0x000fe400078efe11 */
[-C--:B------:R-:W-:Y:S02]  /*0fc0*/  ISETP.GT.U32.AND P1, PT, R16, R19.reuse, PT ;  /* 0x000000131000720c */ /* 0x080fe40003f24070 */
[----:B------:R-:W-:Y:S01]  /*0fd0*/  ISETP.GT.U32.AND P2, PT, R28, R19, PT ;  /* 0x000000131c00720c */ /* 0x000fe20003f44070 */
[----:B------:R-:W-:Y:S01]  /*0fe0*/  FMUL R19, R8, R42 ;  /* 0x0000002a08137220 */ /* 0x000fe20000400000 */
[----:B------:R-:W-:Y:S02]  /*0ff0*/  FSEL R9, R9, RZ, !P5 ;  /* 0x000000ff09097208 */ /* 0x000fe40006800000 */
[----:B------:R-:W-:Y:S02]  /*1000*/  FSEL R35, R11, RZ, !P5 ;  /* 0x000000ff0b237208 */ /* 0x000fe40006800000 */
[----:B------:R-:W-:-:S02]  /*1010*/  ISETP.GE.AND P5, PT, R34, R3, PT ;  /* 0x000000032200720c */ /* 0x000fc40003fa6270 */
[----:B------:R-:W-:Y:S02]  /*1020*/  LOP3.LUT R11, R17, 0x1, RZ, 0xfc, !PT ;  /* 0x00000001110b7812 */ /* 0x000fe400078efcff */
[----:B------:R-:W-:Y:S02]  /*1030*/  FSEL R10, R9, RZ, P6 ;  /* 0x000000ff090a7208 */ /* 0x000fe40003000000 */
[----:B------:R-:W-:Y:S02]  /*1040*/  LOP3.LUT R8, R2, R17, RZ, 0xfc, !PT ;  /* 0x0000001102087212 */ /* 0x000fe400078efcff */
[----:B------:R-:W-:Y:S02]  /*1050*/  FSEL R9, R35, RZ, P0 ;  /* 0x000000ff23097208 */ /* 0x000fe40000000000 */
[----:B------:R-:W-:Y:S02]  /*1060*/  FSEL R19, R19, RZ, !P5 ;  /* 0x000000ff13137208 */ /* 0x000fe40006800000 */
[----:B------:R-:W-:-:S02]  /*1070*/  ISETP.GT.U32.AND P6, PT, R16, R11, PT ;  /* 0x0000000b1000720c */ /* 0x000fc40003fc4070 */
[----:B------:R-:W-:Y:S02]  /*1080*/  ISETP.GT.U32.AND P0, PT, R28, R11, PT ;  /* 0x0000000b1c00720c */ /* 0x000fe40003f04070 */
[----:B------:R-:W-:Y:S02]  /*1090*/  LOP3.LUT R34, R2, 0x1, R17, 0xfe, !PT ;  /* 0x0000000102227812 */ /* 0x000fe400078efe11 */
[----:B------:R-:W-:Y:S02]  /*10a0*/  FSEL R11, R29, RZ, !P5 ;  /* 0x000000ff1d0b7208 */ /* 0x000fe40006800000 */
[-C--:B------:R-:W-:Y:S02]  /*10b0*/  ISETP.GE.AND P5, PT, R8, R3.reuse, PT ;  /* 0x000000030800720c */ /* 0x080fe40003fa6270 */
[----:B------:R-:W-:Y:S01]  /*10c0*/  FSEL R8, R19, RZ, P1 ;  /* 0x000000ff13087208 */ /* 0x000fe20000800000 */
[----:B------:R-:W-:Y:S01]  /*10d0*/  FMUL R19, R5, R42 ;  /* 0x0000002a05137220 */ /* 0x000fe20000400000 */
[----:B------:R-:W-:-:S02]  /*10e0*/  ISETP.GE.AND P1, PT, R34, R3, PT ;  /* 0x000000032200720c */ /* 0x000fc40003f26270 */
[----:B------:R-:W-:Y:S02]  /*10f0*/  FSEL R11, R11, RZ, P2 ;  /* 0x000000ff0b0b7208 */ /* 0x000fe40001000000 */
[-C--:B------:R-:W-:Y:S02]  /*1100*/  ISETP.GT.U32.AND P2, PT, R16, R17.reuse, PT ;  /* 0x000000111000720c */ /* 0x080fe40003f44070 */
[----:B------:R-:W-:Y:S02]  /*1110*/  FSEL R4, R4, RZ, !P5 ;  /* 0x000000ff04047208 */ /* 0x000fe40006800000 */
[----:B------:R-:W-:Y:S02]  /*1120*/  FSEL R25, R6, RZ, !P5 ;  /* 0x000000ff06197208 */ /* 0x000fe40006800000 */
[----:B------:R-:W-:Y:S02]  /*1130*/  ISETP.GT.U32.AND P5, PT, R28, R17, PT ;  /* 0x000000111c00720c */ /* 0x000fe40003fa4070 */
[----:B------:R-:W-:-:S02]  /*1140*/  LOP3.LUT R6, R2, 0x31, R17, 0xfe, !PT ;  /* 0x0000003102067812 */ /* 0x000fc400078efe11 */
[----:B------:R-:W-:Y:S02]  /*1150*/  FSEL R19, R19, RZ, !P1 ;  /* 0x000000ff13137208 */ /* 0x000fe40004800000 */
[----:B------:R-:W-:Y:S02]  /*1160*/  FSEL R27, R7, RZ, !P1 ;  /* 0x000000ff071b7208 */ /* 0x000fe40004800000 */
[----:B------:R-:W-:Y:S02]  /*1170*/  FSEL R7, R4, RZ, P2 ;  /* 0x000000ff04077208 */ /* 0x000fe40001000000 */
[----:B------:R-:W-:Y:S02]  /*1180*/  LOP3.LUT R24, R2, 0x30, R17, 0xfe, !PT ;  /* 0x0000003002187812 */ /* 0x000fe400078efe11 */
[----:B------:R-:W-:Y:S02]  /*1190*/  FSEL R4, R25, RZ, P5 ;  /* 0x000000ff19047208 */ /* 0x000fe40002800000 */
[----:B------:R-:W-:-:S02]  /*11a0*/  ISETP.GE.AND P5, PT, R6, R3, PT ;  /* 0x000000030600720c */ /* 0x000fc40003fa6270 */
[----:B------:R-:W-:Y:S01]  /*11b0*/  FSEL R6, R19, RZ, P6 ;  /* 0x000000ff13067208 */ /* 0x000fe20003000000 */
[-C--:B------:R-:W-:Y:S01]  /*11c0*/  FMUL R19, R21, R42.reuse ;  /* 0x0000002a15137220 */ /* 0x080fe20000400000 */
[----:B------:R-:W-:Y:S01]  /*11d0*/  LOP3.LUT R5, R17, 0x20, RZ, 0xfc, !PT ;  /* 0x0000002011057812 */ /* 0x000fe200078efcff */
[-C--:B------:R-:W-:Y:S01]  /*11e0*/  FMUL R21, R20, R42.reuse ;  /* 0x0000002a14157220 */ /* 0x080fe20000400000 */
[----:B------:R-:W-:Y:S01]  /*11f0*/  ISETP.GE.AND P6, PT, R24, R3, PT ;  /* 0x000000031800720c */ /* 0x000fe20003fc6270 */
[----:B------:R-:W-:Y:S01]  /*1200*/  FMUL R24, R23, R41 ;  /* 0x0000002917187220 */ /* 0x000fe20000400000 */
[----:B------:R-:W-:Y:S01]  /*1210*/  LOP3.LUT R26, R2, 0x20, R17, 0xfe, !PT ;  /* 0x00000020021a7812 */ /* 0x000fe200078efe11 */
[----:B------:R-:W-:Y:S01]  /*1220*/  FMUL R42, R13, R42 ;  /* 0x0000002a0d2a7220 */ /* 0x000fe20000400000 */
[-C--:B------:R-:W-:Y:S02]  /*1230*/  ISETP.GT.U32.AND P1, PT, R16, R5.reuse, PT ;  /* 0x000000051000720c */ /* 0x080fe40003f24070 */
[----:B------:R-:W-:-:S02]  /*1240*/  ISETP.GT.U32.AND P2, PT, R28, R5, PT ;  /* 0x000000051c00720c */ /* 0x000fc40003f44070 */
[----:B------:R-:W-:Y:S02]  /*1250*/  FSEL R5, R27, RZ, P0 ;  /* 0x000000ff1b057208 */ /* 0x000fe40000000000 */
[----:B------:R-:W-:Y:S02]  /*1260*/  FSEL R20, R19, RZ, !P5 ;  /* 0x000000ff13147208 */ /* 0x000fe40006800000 */
[----:B------:R-:W-:Y:S02]  /*1270*/  ISETP.GE.AND P0, PT, R26, R3, PT ;  /* 0x000000031a00720c */ /* 0x000fe40003f06270 */
[----:B------:R-:W-:Y:S02]  /*1280*/  FSEL R19, R24, RZ, !P5 ;  /* 0x000000ff18137208 */ /* 0x000fe40006800000 */
[----:B------:R-:W-:Y:S02]  /*1290*/  LOP3.LUT R23, R17, 0x21, RZ, 0xfc, !PT ;  /* 0x0000002111177812 */ /* 0x000fe400078efcff */
[----:B------:R-:W-:-:S02]  /*12a0*/  LOP3.LUT R24, R2, 0x21, R17, 0xfe, !PT ;  /* 0x0000002102187812 */ /* 0x000fc400078efe11 */
[----:B------:R-:W-:Y:S02]  /*12b0*/  FSEL R21, R21, RZ, !P6 ;  /* 0x000000ff15157208 */ /* 0x000fe40007000000 */
[----:B------:R-:W-:Y:S02]  /*12c0*/  FSEL R22, R22, RZ, !P6 ;  /* 0x000000ff16167208 */ /* 0x000fe40007000000 */
[----:B------:R-:W-:Y:S02]  /*12d0*/  FSEL R12, R12, RZ, !P0 ;  /* 0x000000ff0c0c7208 */ /* 0x000fe40004000000 */
[----:B------:R-:W-:Y:S02]  /*12e0*/  FSEL R14, R14, RZ, !P0 ;  /* 0x000000ff0e0e7208 */ /* 0x000fe40004000000 */
[-C--:B------:R-:W-:Y:S02]  /*12f0*/  ISETP.GT.U32.AND P5, PT, R16, R23.reuse, PT ;  /* 0x000000171000720c */ /* 0x080fe40003fa4070 */
[----:B------:R-:W-:-:S02]  /*1300*/  ISETP.GT.U32.AND P6, PT, R28, R23, PT ;  /* 0x000000171c00720c */ /* 0x000fc40003fc4070 */
[----:B------:R-:W-:Y:S02]  /*1310*/  ISETP.GE.AND P0, PT, R24, R3, PT ;  /* 0x000000031800720c */ /* 0x000fe40003f06270 */
[C---:B------:R-:W-:Y:S02]  /*1320*/  LOP3.LUT R13, R17.reuse, 0x31, RZ, 0xfc, !PT ;  /* 0x00000031110d7812 */ /* 0x040fe400078efcff */
[----:B------:R-:W-:Y:S02]  /*1330*/  LOP3.LUT R23, R17, 0x30, RZ, 0xfc, !PT ;  /* 0x0000003011177812 */ /* 0x000fe400078efcff */
[----:B------:R-:W-:Y:S01]  /*1340*/  SHF.R.U32.HI R25, RZ, 0x4, R44 ;  /* 0x00000004ff197819 */ /* 0x000fe2000001162c */
[----:B------:R-:W-:Y:S01]  /*1350*/  IMAD.SHL.U32 R44, R44, 0x4, RZ ;  /* 0x000000042c2c7824 */ /* 0x000fe200078e00ff */
[----:B------:R-:W-:Y:S02]  /*1360*/  FSEL R42, R42, RZ, !P0 ;  /* 0x000000ff2a2a7208 */ /* 0x000fe40004000000 */
[----:B------:R-:W-:-:S02]  /*1370*/  FSEL R24, R15, RZ, !P0 ;  /* 0x000000ff0f187208 */ /* 0x000fc40004000000 */
[----:B------:R-:W-:Y:S02]  /*1380*/  FSEL R17, R12, RZ, P1 ;  /* 0x000000ff0c117208 */ /* 0x000fe40000800000 */
[C---:B------:R-:W-:Y:S02]  /*1390*/  ISETP.GT.U32.AND P0, PT, R16.reuse, R23, PT ;  /* 0x000000171000720c */ /* 0x040fe40003f04070 */
[----:B------:R-:W-:Y:S02]  /*13a0*/  ISETP.GT.U32.AND P1, PT, R16, R13, PT ;  /* 0x0000000d1000720c */ /* 0x000fe40003f24070 */
[----:B------:R-:W-:Y:S02]  /*13b0*/  SGXT.U32 R15, R25, 0x4 ;  /* 0x00000004190f781a */ /* 0x000fe40000000000 */
[----:B------:R-:W-:Y:S02]  /*13c0*/  FSEL R16, R14, RZ, P2 ;  /* 0x000000ff0e107208 */ /* 0x000fe40001000000 */
[----:B------:R-:W-:-:S02]  /*13d0*/  ISETP.GT.U32.AND P2, PT, R28, R23, PT ;  /* 0x000000171c00720c */ /* 0x000fc40003f44070 */
[----:B------:R-:W-:Y:S02]  /*13e0*/  FSEL R23, R42, RZ, P5 ;  /* 0x000000ff2a177208 */ /* 0x000fe40002800000 */
[----:B------:R-:W-:Y:S02]  /*13f0*/  ISETP.GT.U32.AND P5, PT, R28, R13, PT ;  /* 0x0000000d1c00720c */ /* 0x000fe40003fa4070 */
[C-C-:B------:R-:W-:Y:S02]  /*1400*/  LOP3.LUT R12, R2.reuse, 0x30, R15.reuse, 0xfe, !PT ;  /* 0x00000030020c7812 */ /* 0x140fe400078efe0f */
[C---:B------:R-:W-:Y:S02]  /*1410*/  LOP3.LUT R14, R2.reuse, R15, RZ, 0xfc, !PT ;  /* 0x0000000f020e7212 */ /* 0x040fe400078efcff */
[C-C-:B------:R-:W-:Y:S02]  /*1420*/  LOP3.LUT R13, R2.reuse, 0x20, R15.reuse, 0xfe, !PT ;  /* 0x00000020020d7812 */ /* 0x140fe400078efe0f */
[----:B------:R-:W-:-:S02]  /*1430*/  LOP3.LUT R15, R2, 0x10, R15, 0xfe, !PT ;  /* 0x00000010020f7812 */ /* 0x000fc400078efe0f */
[----:B------:R-:W-:Y:S02]  /*1440*/  FSEL R26, R24, RZ, P6 ;  /* 0x000000ff181a7208 */ /* 0x000fe40003000000 */
[----:B------:R-:W-:Y:S02]  /*1450*/  FSEL R21, R21, RZ, P0 ;  /* 0x000000ff15157208 */ /* 0x000fe40000000000 */
[----:B------:R-:W-:Y:S02]  /*1460*/  FSEL R20, R20, RZ, P1 ;  /* 0x000000ff14147208 */ /* 0x000fe40000800000 */
[----:B------:R-:W-:Y:S02]  /*1470*/  FSEL R22, R22, RZ, P2 ;  /* 0x000000ff16167208 */ /* 0x000fe40001000000 */
[-C--:B------:R-:W-:Y:S02]  /*1480*/  ISETP.GE.U32.AND P6, PT, R14, R3.reuse, PT ;  /* 0x000000030e00720c */ /* 0x080fe40003fc6070 */
[----:B------:R-:W-:-:S02]  /*1490*/  ISETP.GE.U32.AND P0, PT, R15, R3, PT ;  /* 0x000000030f00720c */ /* 0x000fc40003f06070 */
[-C--:B------:R-:W-:Y:S02]  /*14a0*/  ISETP.GE.U32.AND P1, PT, R13, R3.reuse, PT ;  /* 0x000000030d00720c */ /* 0x080fe40003f26070 */
[----:B------:R-:W-:Y:S02]  /*14b0*/  ISETP.GE.U32.AND P2, PT, R12, R3, PT ;  /* 0x000000030c00720c */ /* 0x000fe40003f46070 */
[----:B------:R-:W-:Y:S02]  /*14c0*/  FSEL R3, R10, RZ, !P4 ;  /* 0x000000ff0a037208 */ /* 0x000fe40006000000 */
[----:B------:R-:W-:Y:S02]  /*14d0*/  FSEL R2, R8, RZ, !P4 ;  /* 0x000000ff08027208 */ /* 0x000fe40006000000 */
[----:B------:R-:W-:Y:S02]  /*14e0*/  FSEL R19, R19, RZ, P5 ;  /* 0x000000ff13137208 */ /* 0x000fe40002800000 */
[----:B------:R-:W-:Y:S01]  /*14f0*/  LOP3.LUT R44, R44, 0x3c, RZ, 0xc0, !PT ;  /* 0x0000003c2c2c7812 */ /* 0x000fe200078ec0ff */
[----:B------:R1:W-:Y:S01]  /*1500*/  STS.64 [R18.X4+0x40], R2 ;  /* 0x0000400212007388 */ /* 0x0003e20000004a00 */
[----:B------:R-:W-:-:S02]  /*1510*/  FSEL R24, R17, RZ, !P4 ;  /* 0x000000ff11187208 */ /* 0x000fc40006000000 */
[----:B------:R-:W-:Y:S01]  /*1520*/  FSEL R8, R11, RZ, !P3 ;  /* 0x000000ff0b087208 */ /* 0x000fe20005800000 */
[----:B------:R-:W-:Y:S01]  /*1530*/  IMAD R45, R45, 0x44, R44 ;  /* 0x000000442d2d7824 */ /* 0x000fe200078e022c */
[----:B------:R-:W-:Y:S02]  /*1540*/  FSEL R17, R26, RZ, !P3 ;  /* 0x000000ff1a117208 */ /* 0x000fe40005800000 */
[----:B------:R-:W-:Y:S02]  /*1550*/  FSEL R9, R9, RZ, !P3 ;  /* 0x000000ff09097208 */ /* 0x000fe40005800000 */
[----:B------:R-:W-:Y:S02]  /*1560*/  FSEL R10, R7, RZ, !P4 ;  /* 0x000000ff070a7208 */ /* 0x000fe40006000000 */
[----:B------:R-:W-:Y:S01]  /*1570*/  FSEL R11, R6, RZ, !P4 ;  /* 0x000000ff060b7208 */ /* 0x000fe20006000000 */
[----:B------:R-:W-:Y:S01]  /*1580*/  STS.64 [R18.X4+0x8c0], R8 ;  /* 0x0008c00812007388 */ /* 0x000fe20000004a00 */
[----:B------:R-:W-:-:S02]  /*1590*/  FSEL R5, R5, RZ, !P3 ;  /* 0x000000ff05057208 */ /* 0x000fc40005800000 */
[----:B------:R-:W-:Y:S01]  /*15a0*/  FSEL R4, R4, RZ, !P3 ;  /* 0x000000ff04047208 */ /* 0x000fe20005800000 */
[----:B------:R-:W-:Y:S01]  /*15b0*/  STS.64 [R18.X4], R10 ;  /* 0x0000000a12007388 */ /* 0x000fe20000004a00 */
[----:B------:R-:W-:Y:S02]  /*15c0*/  FSEL R16, R16, RZ, !P3 ;  /* 0x000000ff10107208 */ /* 0x000fe40005800000 */
[----:B------:R-:W-:Y:S01]  /*15d0*/  FSEL R25, R23, RZ, !P4 ;  /* 0x000000ff17197208 */ /* 0x000fe20006000000 */
[----:B------:R-:W-:Y:S01]  /*15e0*/  STS.64 [R18.X4+0x880], R4 ;  /* 0x0008800412007388 */ /* 0x000fe20000004a00 */
[----:B------:R-:W-:Y:S02]  /*15f0*/  FSEL R26, R21, RZ, !P4 ;  /* 0x000000ff151a7208 */ /* 0x000fe40006000000 */
[----:B------:R-:W-:Y:S01]  /*1600*/  FSEL R27, R20, RZ, !P4 ;  /* 0x000000ff141b7208 */ /* 0x000fe20006000000 */
[----:B------:R3:W-:Y:S01]  /*1610*/  STS.64 [R18.X4+0x80], R24 ;  /* 0x0000801812007388 */ /* 0x0007e20000004a00 */
[----:B-1----:R-:W-:-:S02]  /*1620*/  FSEL R2, R22, RZ, !P3 ;  /* 0x000000ff16027208 */ /* 0x002fc40005800000 */
[----:B------:R-:W-:Y:S01]  /*1630*/  FSEL R3, R19, RZ, !P3 ;  /* 0x000000ff13037208 */ /* 0x000fe20005800000 */
[----:B------:R-:W-:Y:S01]  /*1640*/  STS.64 [R18.X4+0x900], R16 ;  /* 0x0009001012007388 */ /* 0x000fe20000004a00 */
[C---:B------:R-:W-:Y:S01]  /*1650*/  ISETP.GT.U32.AND P5, PT, R14.reuse, -0x1, PT ;  /* 0xffffffff0e00780c */ /* 0x040fe20003fa4070 */
[----:B------:R-:W-:Y:S01]  /*1660*/  IMAD.SHL.U32 R19, R15, 0x1000, RZ ;  /* 0x000010000f137824 */ /* 0x000fe200078e00ff */
[----:B------:R-:W-:Y:S01]  /*1670*/  SHF.L.U64.HI R29, R14, 0xc, R0 ;  /* 0x0000000c0e1d7819 */ /* 0x000fe20000010200 */
[----:B------:R-:W-:Y:S01]  /*1680*/  STS.64 [R18.X4+0xc0], R26 ;  /* 0x0000c01a12007388 */ /* 0x000fe20000004a00 */
[CC--:B------:R-:W-:Y:S02]  /*1690*/  ISETP.GE.AND.EX P6, PT, R0.reuse, R39.reuse, PT, P6 ;  /* 0x000000270000720c */ /* 0x0c0fe40003fc6360 */
[----:B------:R-:W-:Y:S01]  /*16a0*/  ISETP.GE.AND.EX P0, PT, R0, R39, PT, P0 ;  /* 0x000000270000720c */ /* 0x000fe20003f06300 */
[----:B------:R-:W-:Y:S01]  /*16b0*/  STS.64 [R18.X4+0x940], R2 ;  /* 0x0009400212007388 */ /* 0x000fe20000004a00 */
[----:B---3--:R-:W-:Y:S01]  /*16c0*/  IMAD.SHL.U32 R25, R13, 0x1000, RZ ;  /* 0x000010000d197824 */ /* 0x008fe200078e00ff */
[----:B------:R-:W-:-:S02]  /*16d0*/  ISETP.GT.U32.AND P3, PT, R15, -0x1, PT ;  /* 0xffffffff0f00780c */ /* 0x000fc40003f64070 */
[----:B------:R-:W-:Y:S06]  /*16e0*/  BAR.SYNC 0x0 ;  /* 0x0000000000007b1d */ /* 0x000fec0000000000 */
[----:B------:R-:W1:Y:S01]  /*16f0*/  LDS.128 R4, [R45.X4] ;  /* 0x000000002d047984 */ /* 0x000e620000004c00 */
[----:B------:R-:W-:Y:S01]  /*1700*/  IMAD.SHL.U32 R17, R14, 0x1000, RZ ;  /* 0x000010000e117824 */ /* 0x000fe200078e00ff */
[----:B------:R-:W-:Y:S01]  /*1710*/  SHF.L.U64.HI R27, R15, 0xc, R0 ;  /* 0x0000000c0f1b7819 */ /* 0x000fe20000010200 */
[----:B------:R-:W-:Y:S01]  /*1720*/  IMAD.WIDE.U32 R2, R44, 0x4, RZ ;  /* 0x000000042c027825 */ /* 0x000fe200078e00ff */
[----:B------:R-:W3:Y:S01]  /*1730*/  LDS.128 R8, [R45.X4+0x1100] ;  /* 0x001100002d087984 */ /* 0x000ee20000004c00 */
[----:B------:R-:W-:-:S02]  /*1740*/  ISETP.GE.AND.EX P1, PT, R0, R39, PT, P1 ;  /* 0x000000270000720c */ /* 0x000fc40003f26310 */
[----:B------:R-:W-:Y:S01]  /*1750*/  IMAD.SHL.U32 R14, R40, 0x40, RZ ;  /* 0x00000040280e7824 */ /* 0x000fe200078e00ff */
[----:B------:R-:W4:Y:S01]  /*1760*/  LDS.128 R20, [R45.X4+0x2200] ;  /* 0x002200002d147984 */ /* 0x000f220000004c00 */
[----:B------:R-:W-:Y:S02]  /*1770*/  ISETP.GT.U32.AND P4, PT, R13, -0x1, PT ;  /* 0xffffffff0d00780c */ /* 0x000fe40003f84070 */
[----:B------:R-:W-:Y:S01]  /*1780*/  ISETP.GT.AND.EX P6, PT, R0, -0x1, !P6, P5 ;  /* 0xffffffff0000780c */ /* 0x000fe200077c4350 */
[----:B------:R-:W-:Y:S01]  /*1790*/  IMAD.WIDE R14, R14, R31, c[0x0][0x170] ;  /* 0x00005c000e0e7625 */ /* 0x000fe200078e021f */
[----:B------:R-:W-:Y:S02]  /*17a0*/  ISETP.GE.AND.EX P2, PT, R0, R39, PT, P2 ;  /* 0x000000270000720c */ /* 0x000fe40003f46320 */
[----:B------:R-:W-:Y:S02]  /*17b0*/  ISETP.GT.U32.AND P5, PT, R12, -0x1, PT ;  /* 0xffffffff0c00780c */ /* 0x000fe40003fa4070 */
[----:B------:R-:W-:-:S02]  /*17c0*/  LOP3.LUT R17, R17, R2, RZ, 0xfc, !PT ;  /* 0x0000000211117212 */ /* 0x000fc400078efcff */
[-C--:B------:R-:W-:Y:S02]  /*17d0*/  LOP3.LUT R19, R19, R2.reuse, RZ, 0xfc, !PT ;  /* 0x0000000213137212 */ /* 0x080fe400078efcff */
[----:B------:R-:W-:Y:S02]  /*17e0*/  SHF.L.U64.HI R13, R13, 0xc, R0 ;  /* 0x0000000c0d0d7819 */ /* 0x000fe40000010200 */
[----:B------:R-:W-:Y:S02]  /*17f0*/  LOP3.LUT R25, R25, R2, RZ, 0xfc, !PT ;  /* 0x0000000219197212 */ /* 0x000fe400078efcff */
[C---:B------:R-:W-:Y:S02]  /*1800*/  ISETP.GT.AND.EX P0, PT, R0.reuse, -0x1, !P0, P3 ;  /* 0xffffffff0000780c */ /* 0x040fe40004704330 */
[----:B------:R-:W-:Y:S02]  /*1810*/  ISETP.GT.AND.EX P1, PT, R0, -0x1, !P1, P4 ;  /* 0xffffffff0000780c */ /* 0x000fe40004f24340 */
[----:B------:R-:W-:-:S02]  /*1820*/  LOP3.LUT R29, R29, R3, RZ, 0xfc, !PT ;  /* 0x000000031d1d7212 */ /* 0x000fc400078efcff */
[----:B------:R-:W-:Y:S02]  /*1830*/  IADD3 R16, P3, R14, R17, RZ ;  /* 0x000000110e107210 */ /* 0x000fe40007f7e0ff */
[----:B------:R-:W-:Y:S02]  /*1840*/  ISETP.GT.AND.EX P2, PT, R0, -0x1, !P2, P5 ;  /* 0xffffffff0000780c */ /* 0x000fe40005744350 */
[----:B------:R-:W-:Y:S01]  /*1850*/  LOP3.LUT R27, R27, R3, RZ, 0xfc, !PT ;  /* 0x000000031b1b7212 */ /* 0x000fe200078efcff */
[----:B------:R-:W-:Y:S01]  /*1860*/  IMAD.X R17, R15, 0x1, R29, P3 ;  /* 0x000000010f117824 */ /* 0x000fe200018e061d */
[C---:B------:R-:W-:Y:S02]  /*1870*/  IADD3 R18, P4, R14.reuse, R19, RZ ;  /* 0x000000130e127210 */ /* 0x040fe40007f9e0ff */
[----:B------:R-:W-:Y:S02]  /*1880*/  LOP3.LUT R13, R13, R3, RZ, 0xfc, !PT ;  /* 0x000000030d0d7212 */ /* 0x000fe400078efcff */
[----:B------:R-:W-:Y:S01]  /*1890*/  IADD3 R24, P5, R14, R25, RZ ;  /* 0x000000190e187210 */ /* 0x000fe20007fbe0ff */
[C---:B------:R-:W-:Y:S01]  /*18a0*/  IMAD.X R19, R15.reuse, 0x1, R27, P4 ;  /* 0x000000010f137824 */ /* 0x040fe200020e061b */
[----:B-1----:R2:W-:Y:S03]  /*18b0*/  @P6 STG.E.128 [R16.64], R4 ;  /* 0x0000000410006986 */ /* 0x0025e6000c101d04 */
[----:B------:R-:W-:Y:S01]  /*18c0*/  IMAD.X R25, R15, 0x1, R13, P5 ;  /* 0x000000010f197824 */ /* 0x000fe200028e060d */
[----:B---3--:R2:W-:Y:S04]  /*18d0*/  @P0 STG.E.128 [R18.64], R8 ;  /* 0x0000000812000986 */ /* 0x0085e8000c101d04 */
[----:B----4-:R2:W-:Y:S01]  /*18e0*/  @P1 STG.E.128 [R24.64], R20 ;  /* 0x0000001418001986 */ /* 0x0105e2000c101d04 */
[----:B------:R-:W-:Y:S05]  /*18f0*/  @!P2 EXIT ;  /* 0x000000000000a94d */ /* 0x000fea0003800000 */
[----:B--2---:R-:W1:Y:S01]  /*1900*/  LDS.128 R4, [R45.X4+0x3300] ;  /* 0x003300002d047984 */ /* 0x004e620000004c00 */
[C---:B------:R-:W-:Y:S01]  /*1910*/  IMAD.SHL.U32 R9, R12.reuse, 0x1000, RZ ;  /* 0x000010000c097824 */ /* 0x040fe200078e00ff */
[----:B------:R-:W-:-:S04]  /*1920*/  SHF.L.U64.HI R11, R12, 0xc, R0 ;  /* 0x0000000c0c0b7819 */ /* 0x000fc80000010200 */
[----:B------:R-:W-:Y:S02]  /*1930*/  LOP3.LUT R9, R9, R2, RZ, 0xfc, !PT ;  /* 0x0000000209097212 */ /* 0x000fe400078efcff */
[----:B------:R-:W-:Y:S02]  /*1940*/  LOP3.LUT R3, R11, R3, RZ, 0xfc, !PT ;  /* 0x000000030b037212 */ /* 0x000fe400078efcff */
[----:B------:R-:W-:-:S05]  /*1950*/  IADD3 R2, P0, R14, R9, RZ ;  /* 0x000000090e027210 */ /* 0x000fca0007f1e0ff */
[----:B------:R-:W-:-:S05]  /*1960*/  IMAD.X R3, R15, 0x1, R3, P0 ;  /* 0x000000010f037824 */ /* 0x000fca00000e0603 */
[----:B-1----:R-:W-:Y:S01]  /*1970*/  STG.E.128 [R2.64], R4 ;  /* 0x0000000402007986 */ /* 0x002fe2000c101d04 */
[----:B------:R-:W-:Y:S05]  /*1980*/  EXIT ;  /* 0x000000000000794d */ /* 0x000fea0003800000 */
.L_x_0:
[----:B------:R-:W-:-:S00]  /*1990*/  BRA `(.L_x_0) ;  /* 0xfffffff000007947 */ /* 0x000fc0000383ffff */
[----:B------:R-:W-:-:S00]  /*19a0*/  NOP ;  /* 0x0000000000007918 */ /* 0x000fc00000000000 */
        /* <DEDUP_REMOVED lines=13> */
.L_x_1:


//--------------------- .nv.shared.chunk_scaled_dot_kkt_fwd_kernel --------------------------
	.section	.nv.shared.chunk_scaled_dot_kkt_fwd_kernel,"aw",@nobits
	.align	16
